	.headerflags	@"EF_CUDA_TEXMODE_UNIFIED EF_CUDA_64BIT_ADDRESS EF_CUDA_ACCELERATORS EF_CUDA_SM90 EF_CUDA_VIRTUAL_SM(EF_CUDA_SM90)"
	.elftype	@"ET_EXEC"


//--------------------- .nv.info                  --------------------------
	.section	.nv.info,"",@"SHT_CUDA_INFO"
	.align	4


	//----- nvinfo : EIATTR_REGCOUNT
	.align		4
        /*0000*/ 	.byte	0x04, 0x2f
        /*0002*/ 	.short	(.L_1 - .L_0)
	.align		4
.L_0:
        /*0004*/ 	.word	index@(triton_poi_fused_avg_pool2d_45)
        /*0008*/ 	.word	0x00000020


	//----- nvinfo : EIATTR_MIN_STACK_SIZE
	.align		4
.L_1:
        /*000c*/ 	.byte	0x04, 0x12
        /*000e*/ 	.short	(.L_3 - .L_2)
	.align		4
.L_2:
        /*0010*/ 	.word	index@(triton_poi_fused_avg_pool2d_45)
        /*0014*/ 	.word	0x00000000


	//----- nvinfo : EIATTR_FRAME_SIZE
	.align		4
.L_3:
        /*0018*/ 	.byte	0x04, 0x11
        /*001a*/ 	.short	(.L_5 - .L_4)
	.align		4
.L_4:
        /*001c*/ 	.word	index@(triton_poi_fused_avg_pool2d_45)
        /*0020*/ 	.word	0x00000000


	//----- nvinfo : EIATTR_MIN_STACK_SIZE
	.align		4
.L_5:
        /*0024*/ 	.byte	0x04, 0x12
        /*0026*/ 	.short	(.L_7 - .L_6)
	.align		4
.L_6:
        /*0028*/ 	.word	index@(triton_poi_fused_avg_pool2d_45)
        /*002c*/ 	.word	0x00000000
.L_7:


//--------------------- .nv.info.triton_poi_fused_avg_pool2d_45 --------------------------
	.section	.nv.info.triton_poi_fused_avg_pool2d_45,"",@"SHT_CUDA_INFO"
	.sectionflags	@""
	.align	4


	//----- nvinfo : EIATTR_CUDA_API_VERSION
	.align		4
        /*0000*/ 	.byte	0x04, 0x37
        /*0002*/ 	.short	(.L_9 - .L_8)
.L_8:
        /*0004*/ 	.word	0x0000007c


	//----- nvinfo : EIATTR_KPARAM_INFO
	.align		4
.L_9:
        /*0008*/ 	.byte	0x04, 0x17
        /*000a*/ 	.short	(.L_11 - .L_10)
.L_10:
        /*000c*/ 	.word	0x00000000
        /*0010*/ 	.short	0x0002
        /*0012*/ 	.short	0x0010
        /*0014*/ 	.byte	0x00, 0xf0, 0x11, 0x00


	//----- nvinfo : EIATTR_KPARAM_INFO
	.align		4
.L_11:
        /*0018*/ 	.byte	0x04, 0x17
        /*001a*/ 	.short	(.L_13 - .L_12)
.L_12:
        /*001c*/ 	.word	0x00000000
        /*0020*/ 	.short	0x0001
        /*0022*/ 	.short	0x0008
        /*0024*/ 	.byte	0x00, 0xf4, 0x21, 0x00


	//----- nvinfo : EIATTR_KPARAM_INFO
	.align		4
.L_13:
        /*0028*/ 	.byte	0x04, 0x17
        /*002a*/ 	.short	(.L_15 - .L_14)
.L_14:
        /*002c*/ 	.word	0x00000000
        /*0030*/ 	.short	0x0000
        /*0032*/ 	.short	0x0000
        /*0034*/ 	.byte	0x00, 0xf4, 0x21, 0x00


	//----- nvinfo : EIATTR_SPARSE_MMA_MASK
	.align		4
.L_15:
        /*0038*/ 	.byte	0x03, 0x50
        /*003a*/ 	.short	0x0000


	//----- nvinfo : EIATTR_MAXREG_COUNT
	.align		4
        /*003c*/ 	.byte	0x03, 0x1b
        /*003e*/ 	.short	0x00ff


	//----- nvinfo : EIATTR_EXIT_INSTR_OFFSETS
	.align		4
        /*0040*/ 	.byte	0x04, 0x1c
        /*0042*/ 	.short	(.L_17 - .L_16)


	//   ....[0]....
.L_16:
        /*0044*/ 	.word	0x00000c30


	//----- nvinfo : EIATTR_REQNTID
	.align		4
.L_17:
        /*0048*/ 	.byte	0x04, 0x10
        /*004a*/ 	.short	(.L_19 - .L_18)
.L_18:
        /*004c*/ 	.word	0x00000080
        /*0050*/ 	.word	0x00000001
        /*0054*/ 	.word	0x00000001


	//----- nvinfo : EIATTR_CBANK_PARAM_SIZE
	.align		4
.L_19:
        /*0058*/ 	.byte	0x03, 0x19
        /*005a*/ 	.short	0x0014


	//----- nvinfo : EIATTR_PARAM_CBANK
	.align		4
        /*005c*/ 	.byte	0x04, 0x0a
        /*005e*/ 	.short	(.L_21 - .L_20)
	.align		4
.L_20:
        /*0060*/ 	.word	index@(.nv.constant0.triton_poi_fused_avg_pool2d_45)
        /*0064*/ 	.short	0x0210
        /*0066*/ 	.short	0x0014


	//----- nvinfo : EIATTR_SW_WAR
	.align		4
.L_21:
        /*0068*/ 	.byte	0x04, 0x36
        /*006a*/ 	.short	(.L_23 - .L_22)
.L_22:
        /*006c*/ 	.word	0x00000008
.L_23:


//--------------------- .nv.callgraph             --------------------------
	.section	.nv.callgraph,"",@"SHT_CUDA_CALLGRAPH"
	.align	4
	.sectionentsize	8
	.align		4
        /*0000*/ 	.word	0x00000000
	.align		4
        /*0004*/ 	.word	0xffffffff
	.align		4
        /*0008*/ 	.word	0x00000000
	.align		4
        /*000c*/ 	.word	0xfffffffe
	.align		4
        /*0010*/ 	.word	0x00000000
	.align		4
        /*0014*/ 	.word	0xfffffffd
	.align		4
        /*0018*/ 	.word	0x00000000
	.align		4
        /*001c*/ 	.word	0xfffffffc


//--------------------- .text.triton_poi_fused_avg_pool2d_45 --------------------------
	.section	.text.triton_poi_fused_avg_pool2d_45,"ax",@progbits
	.align	128
        .global         triton_poi_fused_avg_pool2d_45
        .type           triton_poi_fused_avg_pool2d_45,@function
        .size           triton_poi_fused_avg_pool2d_45,(.L_x_1 - triton_poi_fused_avg_pool2d_45)
        .other          triton_poi_fused_avg_pool2d_45,@"STO_CUDA_ENTRY STV_DEFAULT"
triton_poi_fused_avg_pool2d_45:
.text.triton_poi_fused_avg_pool2d_45:
[----:B------:R-:W-:Y:S01]  /*0000*/  LDC R1, c[0x0][0x28] ;  /* 0x00000a00ff017b82 */ /* 0x000fe20000000800 */
[----:B------:R-:W1:Y:S07]  /*0010*/  S2R R0, SR_TID.X ;  /* 0x0000000000007919 */ /* 0x000e6e0000002100 */
[----:B------:R-:W2:Y:S01]  /*0020*/  LDC.64 R24, c[0x0][0x210] ;  /* 0x00008400ff187b82 */ /* 0x000ea20000000a00 */
[----:B------:R-:W-:Y:S02]  /*0030*/  CS2R R6, SRZ ;  /* 0x0000000000067805 */ /* 0x000fe4000001ff00 */
[----:B------:R-:W-:Y:S01]  /*0040*/  CS2R R8, SRZ ;  /* 0x0000000000087805 */ /* 0x000fe2000001ff00 */
[----:B------:R-:W3:Y:S01]  /*0050*/  S2R R3, SR_CTAID.X ;  /* 0x0000000000037919 */ /* 0x000ee20000002500 */
[----:B------:R-:W-:Y:S01]  /*0060*/  CS2R R10, SRZ ;  /* 0x00000000000a7805 */ /* 0x000fe2000001ff00 */
[----:B------:R-:W-:Y:S01]  /*0070*/  ULDC.64 UR4, c[0x0][0x208] ;  /* 0x0000820000047ab9 */ /* 0x000fe20000000a00 */
[----:B-1----:R-:W-:-:S05]  /*0080*/  IMAD.SHL.U32 R0, R0, 0x4, RZ ;  /* 0x0000000400007824 */ /* 0x002fca00078e00ff */
[----:B------:R-:W-:-:S05]  /*0090*/  LOP3.LUT R0, R0, 0x1fc, RZ, 0xc0, !PT ;  /* 0x000001fc00007812 */ /* 0x000fca00078ec0ff */
[----:B---3--:R-:W-:-:S04]  /*00a0*/  IMAD R2, R3, 0x200, R0 ;  /* 0x0000020003027824 */ /* 0x008fc800078e0200 */
[----:B------:R-:W-:-:S04]  /*00b0*/  IMAD.HI R0, R2, 0x38e38e39, RZ ;  /* 0x38e38e3902007827 */ /* 0x000fc800078e02ff */
[C---:B------:R-:W-:Y:S01]  /*00c0*/  VIADD R13, R2.reuse, 0xfffff4c0 ;  /* 0xfffff4c0020d7836 */ /* 0x040fe20000000000 */
[----:B------:R-:W-:Y:S01]  /*00d0*/  SHF.R.U32.HI R3, RZ, 0x1f, R0 ;  /* 0x0000001fff037819 */ /* 0x000fe20000011600 */
[----:B------:R-:W-:Y:S02]  /*00e0*/  VIADD R15, R2, 0xfffff700 ;  /* 0xfffff700020f7836 */ /* 0x000fe40000000000 */
[--C-:B--2---:R-:W-:Y:S01]  /*00f0*/  IMAD.WIDE R12, R13, 0x4, R24.reuse ;  /* 0x000000040d0c7825 */ /* 0x104fe200078e0218 */
[CC--:B------:R-:W-:Y:S02]  /*0100*/  LEA.HI.SX32 R4, R0.reuse, R3.reuse, 0x19 ;  /* 0x0000000300047211 */ /* 0x0c0fe400078fcaff */
[----:B------:R-:W-:Y:S01]  /*0110*/  LEA.HI.SX32 R0, R0, R3, 0x17 ;  /* 0x0000000300007211 */ /* 0x000fe200078fbaff */
[----:B------:R-:W-:Y:S01]  /*0120*/  IMAD.WIDE R14, R15, 0x4, R24 ;  /* 0x000000040f0e7825 */ /* 0x000fe200078e0218 */
[----:B------:R-:W-:Y:S02]  /*0130*/  LEA.HI R3, R4, R4, RZ, 0x2 ;  /* 0x0000000404037211 */ /* 0x000fe400078f10ff */
[----:B------:R-:W-:-:S02]  /*0140*/  LEA.HI R5, R0, R0, RZ, 0x2 ;  /* 0x0000000000057211 */ /* 0x000fc400078f10ff */
[----:B------:R-:W-:Y:S02]  /*0150*/  LOP3.LUT R3, R3, 0xfffffffc, RZ, 0xc0, !PT ;  /* 0xfffffffc03037812 */ /* 0x000fe400078ec0ff */
[----:B------:R-:W-:-:S03]  /*0160*/  LOP3.LUT R5, R5, 0xfffffffc, RZ, 0xc0, !PT ;  /* 0xfffffffc05057812 */ /* 0x000fc600078ec0ff */
[----:B------:R-:W-:Y:S02]  /*0170*/  IMAD.IADD R3, R4, 0x1, -R3 ;  /* 0x0000000104037824 */ /* 0x000fe400078e0a03 */
[----:B------:R-:W-:-:S03]  /*0180*/  IMAD.IADD R5, R0, 0x1, -R5 ;  /* 0x0000000100057824 */ /* 0x000fc600078e0a05 */
[C---:B------:R-:W-:Y:S02]  /*0190*/  ISETP.GT.AND P2, PT, R3.reuse, RZ, PT ;  /* 0x000000ff0300720c */ /* 0x040fe40003f44270 */
[----:B------:R-:W-:Y:S02]  /*01a0*/  ISETP.GT.AND P1, PT, R3, -0x1, PT ;  /* 0xffffffff0300780c */ /* 0x000fe40003f24270 */
[C---:B------:R-:W-:Y:S02]  /*01b0*/  ISETP.GT.AND P3, PT, R5.reuse, RZ, P2 ;  /* 0x000000ff0500720c */ /* 0x040fe40001764270 */
[----:B------:R-:W-:Y:S02]  /*01c0*/  ISETP.GT.AND P1, PT, R5, RZ, P1 ;  /* 0x000000ff0500720c */ /* 0x000fe40000f24270 */
[----:B------:R-:W-:-:S09]  /*01d0*/  CS2R R4, SRZ ;  /* 0x0000000000047805 */ /* 0x000fd2000001ff00 */
[----:B------:R1:W2:Y:S04]  /*01e0*/  @P3 LDG.E.128 R4, desc[UR4][R12.64] ;  /* 0x000000040c043981 */ /* 0x0002a8000c1e1d00 */
[----:B------:R3:W4:Y:S01]  /*01f0*/  @P1 LDG.E.128 R8, desc[UR4][R14.64] ;  /* 0x000000040e081981 */ /* 0x000722000c1e1d00 */
[----:B------:R-:W-:Y:S01]  /*0200*/  IMAD.HI R16, R2, 0x38e38e39, RZ ;  /* 0x38e38e3902107827 */ /* 0x000fe200078e02ff */
[----:B------:R-:W-:-:S03]  /*0210*/  LEA.HI R0, R0, R0, RZ, 0x2 ;  /* 0x0000000000007211 */ /* 0x000fc600078f10ff */
[----:B------:R-:W-:Y:S01]  /*0220*/  VIADD R21, R2, 0xfffff940 ;  /* 0xfffff94002157836 */ /* 0x000fe20000000000 */
[----:B------:R-:W-:Y:S02]  /*0230*/  SHF.R.U32.HI R17, RZ, 0x1f, R16 ;  /* 0x0000001fff117819 */ /* 0x000fe40000011610 */
[----:B-1----:R-:W-:Y:S02]  /*0240*/  CS2R R12, SRZ ;  /* 0x00000000000c7805 */ /* 0x002fe4000001ff00 */
[----:B------:R-:W-:Y:S01]  /*0250*/  LOP3.LUT R0, R0, 0xfffffffc, RZ, 0xc0, !PT ;  /* 0xfffffffc00007812 */ /* 0x000fe200078ec0ff */
[----:B------:R-:W-:Y:S01]  /*0260*/  IMAD.WIDE R20, R21, 0x4, R24 ;  /* 0x0000000415147825 */ /* 0x000fe200078e0218 */
[----:B------:R-:W-:Y:S02]  /*0270*/  LEA.HI.SX32 R17, R16, R17, 0x17 ;  /* 0x0000001110117211 */ /* 0x000fe400078fbaff */
[----:B---3--:R-:W-:Y:S01]  /*0280*/  CS2R R14, SRZ ;  /* 0x00000000000e7805 */ /* 0x008fe2000001ff00 */
[----:B------:R-:W-:-:S02]  /*0290*/  VIADD R16, R3, 0x1 ;  /* 0x0000000103107836 */ /* 0x000fc40000000000 */
[----:B------:R-:W-:-:S03]  /*02a0*/  IMAD.IADD R0, R17, 0x1, -R0 ;  /* 0x0000000111007824 */ /* 0x000fc600078e0a00 */
[----:B------:R-:W-:-:S04]  /*02b0*/  ISETP.GE.U32.AND P0, PT, R16, 0x4, PT ;  /* 0x000000041000780c */ /* 0x000fc80003f06070 */
[C---:B------:R-:W-:Y:S02]  /*02c0*/  ISETP.GT.AND P4, PT, R0.reuse, RZ, !P0 ;  /* 0x000000ff0000720c */ /* 0x040fe40004784270 */
[C---:B------:R-:W-:Y:S02]  /*02d0*/  ISETP.GT.AND P5, PT, R0.reuse, -0x1, P2 ;  /* 0xffffffff0000780c */ /* 0x040fe400017a4270 */
[----:B------:R-:W-:Y:S01]  /*02e0*/  LOP3.LUT R22, R0, R3, RZ, 0xfc, !PT ;  /* 0x0000000300167212 */ /* 0x000fe200078efcff */
[----:B------:R-:W-:-:S03]  /*02f0*/  VIADD R29, R2, 0xfffffdc0 ;  /* 0xfffffdc0021d7836 */ /* 0x000fc60000000000 */
[----:B------:R-:W-:Y:S02]  /*0300*/  ISETP.GT.AND P2, PT, R22, -0x1, PT ;  /* 0xffffffff1600780c */ /* 0x000fe40003f44270 */
[----:B------:R-:W-:Y:S02]  /*0310*/  CS2R R16, SRZ ;  /* 0x0000000000107805 */ /* 0x000fe4000001ff00 */
[----:B------:R-:W-:Y:S01]  /*0320*/  CS2R R18, SRZ ;  /* 0x0000000000127805 */ /* 0x000fe2000001ff00 */
[--C-:B------:R-:W-:Y:S01]  /*0330*/  IMAD.WIDE R28, R29, 0x4, R24.reuse ;  /* 0x000000041d1c7825 */ /* 0x100fe200078e0218 */
[----:B------:R1:W3:Y:S03]  /*0340*/  @P4 LDG.E.128 R12, desc[UR4][R20.64] ;  /* 0x00000004140c4981 */ /* 0x0002e6000c1e1d00 */
[----:B------:R-:W-:Y:S01]  /*0350*/  IMAD.WIDE R26, R2, 0x4, R24 ;  /* 0x00000004021a7825 */ /* 0x000fe200078e0218 */
[----:B------:R-:W5:Y:S01]  /*0360*/  @P5 LDG.E.128 R16, desc[UR4][R28.64] ;  /* 0x000000041c105981 */ /* 0x000f62000c1e1d00 */
[----:B-1----:R-:W-:-:S02]  /*0370*/  CS2R R20, SRZ ;  /* 0x0000000000147805 */ /* 0x002fc4000001ff00 */
[----:B--2---:R-:W-:Y:S02]  /*0380*/  SEL R23, R4, RZ, P3 ;  /* 0x000000ff04177207 */ /* 0x004fe40001800000 */
[----:B----4-:R-:W-:-:S05]  /*0390*/  SEL R4, R8, RZ, P1 ;  /* 0x000000ff08047207 */ /* 0x010fca0000800000 */
[----:B------:R-:W-:Y:S01]  /*03a0*/  FADD R4, R23, R4 ;  /* 0x0000000417047221 */ /* 0x000fe20000000000 */
[----:B------:R-:W-:-:S06]  /*03b0*/  CS2R R22, SRZ ;  /* 0x0000000000167805 */ /* 0x000fcc000001ff00 */
[----:B------:R1:W2:Y:S01]  /*03c0*/  @P2 LDG.E.128 R20, desc[UR4][R26.64] ;  /* 0x000000041a142981 */ /* 0x0002a2000c1e1d00 */
[----:B------:R-:W-:Y:S02]  /*03d0*/  SEL R7, R7, RZ, P3 ;  /* 0x000000ff07077207 */ /* 0x000fe40001800000 */
[----:B-1----:R-:W-:Y:S02]  /*03e0*/  SEL R27, R6, RZ, P3 ;  /* 0x000000ff061b7207 */ /* 0x002fe40001800000 */
[----:B------:R-:W-:Y:S02]  /*03f0*/  SEL R6, R11, RZ, P1 ;  /* 0x000000ff0b067207 */ /* 0x000fe40000800000 */
[----:B------:R-:W-:-:S03]  /*0400*/  SEL R8, R5, RZ, P3 ;  /* 0x000000ff05087207 */ /* 0x000fc60001800000 */
[----:B------:R-:W-:Y:S01]  /*0410*/  FADD R6, R7, R6 ;  /* 0x0000000607067221 */ /* 0x000fe20000000000 */
[----:B------:R-:W-:Y:S02]  /*0420*/  SEL R5, R9, RZ, P1 ;  /* 0x000000ff09057207 */ /* 0x000fe40000800000 */
[----:B---3--:R-:W-:Y:S02]  /*0430*/  SEL R15, R15, RZ, P4 ;  /* 0x000000ff0f0f7207 */ /* 0x008fe40002000000 */
[----:B-----5:R-:W-:-:S03]  /*0440*/  SEL R19, R19, RZ, P5 ;  /* 0x000000ff13137207 */ /* 0x020fc60002800000 */
[----:B------:R-:W-:Y:S01]  /*0450*/  FADD R6, R6, R15 ;  /* 0x0000000f06067221 */ /* 0x000fe20000000000 */
[----:B------:R-:W-:Y:S01]  /*0460*/  FADD R5, R8, R5 ;  /* 0x0000000508057221 */ /* 0x000fe20000000000 */
[----:B------:R-:W-:Y:S02]  /*0470*/  SEL R8, R13, RZ, P4 ;  /* 0x000000ff0d087207 */ /* 0x000fe40002000000 */
[----:B------:R-:W-:Y:S02]  /*0480*/  SEL R9, R12, RZ, P4 ;  /* 0x000000ff0c097207 */ /* 0x000fe40002000000 */
[----:B------:R-:W-:Y:S02]  /*0490*/  SEL R10, R10, RZ, P1 ;  /* 0x000000ff0a0a7207 */ /* 0x000fe40000800000 */
[----:B------:R-:W-:Y:S01]  /*04a0*/  ISETP.GT.AND P0, PT, R0, -0x1, !P0 ;  /* 0xffffffff0000780c */ /* 0x000fe20004704270 */
[----:B------:R-:W-:Y:S01]  /*04b0*/  FADD R5, R5, R8 ;  /* 0x0000000805057221 */ /* 0x000fe20000000000 */
[----:B------:R-:W-:Y:S01]  /*04c0*/  SEL R12, R17, RZ, P5 ;  /* 0x000000ff110c7207 */ /* 0x000fe20002800000 */
[----:B------:R-:W-:Y:S01]  /*04d0*/  FADD R9, R4, R9 ;  /* 0x0000000904097221 */ /* 0x000fe20000000000 */
[----:B------:R-:W-:Y:S01]  /*04e0*/  SEL R16, R16, RZ, P5 ;  /* 0x000000ff10107207 */ /* 0x000fe20002800000 */
[----:B------:R-:W-:Y:S01]  /*04f0*/  FADD R11, R27, R10 ;  /* 0x0000000a1b0b7221 */ /* 0x000fe20000000000 */
[----:B------:R-:W-:Y:S01]  /*0500*/  SEL R14, R14, RZ, P4 ;  /* 0x000000ff0e0e7207 */ /* 0x000fe20002000000 */
[----:B------:R-:W-:-:S02]  /*0510*/  VIADD R17, R2, 0x240 ;  /* 0x0000024002117836 */ /* 0x000fc40000000000 */
[----:B------:R-:W-:Y:S01]  /*0520*/  FADD R12, R5, R12 ;  /* 0x0000000c050c7221 */ /* 0x000fe20000000000 */
[----:B------:R-:W-:Y:S01]  /*0530*/  SEL R18, R18, RZ, P5 ;  /* 0x000000ff12127207 */ /* 0x000fe20002800000 */
[----:B------:R-:W-:Y:S01]  /*0540*/  FADD R9, R9, R16 ;  /* 0x0000001009097221 */ /* 0x000fe20000000000 */
[----:B------:R-:W-:Y:S01]  /*0550*/  CS2R R4, SRZ ;  /* 0x0000000000047805 */ /* 0x000fe2000001ff00 */
[----:B------:R-:W-:Y:S01]  /*0560*/  FADD R11, R11, R14 ;  /* 0x0000000e0b0b7221 */ /* 0x000fe20000000000 */
[----:B------:R-:W-:Y:S01]  /*0570*/  IMAD.WIDE R16, R17, 0x4, R24 ;  /* 0x0000000411107825 */ /* 0x000fe200078e0218 */
[----:B------:R-:W-:-:S03]  /*0580*/  ISETP.GT.AND P4, PT, R3, 0x2, PT ;  /* 0x000000020300780c */ /* 0x000fc60003f84270 */
[C---:B------:R-:W-:Y:S02]  /*0590*/  VIADD R29, R2.reuse, 0x6c0 ;  /* 0x000006c0021d7836 */ /* 0x040fe40000000000 */
[----:B------:R-:W-:Y:S02]  /*05a0*/  VIADD R27, R2, 0x900 ;  /* 0x00000900021b7836 */ /* 0x000fe40000000000 */
[----:B------:R-:W-:Y:S01]  /*05b0*/  FADD R18, R11, R18 ;  /* 0x000000120b127221 */ /* 0x000fe20000000000 */
[----:B------:R-:W-:Y:S01]  /*05c0*/  CS2R R10, SRZ ;  /* 0x00000000000a7805 */ /* 0x000fe2000001ff00 */
[----:B------:R-:W-:Y:S01]  /*05d0*/  IMAD.WIDE R28, R29, 0x4, R24 ;  /* 0x000000041d1c7825 */ /* 0x000fe200078e0218 */
[----:B------:R-:W-:Y:S02]  /*05e0*/  ISETP.GE.AND P5, PT, R3, 0x3, PT ;  /* 0x000000030300780c */ /* 0x000fe40003fa6270 */
[----:B------:R-:W-:Y:S02]  /*05f0*/  CS2R R14, SRZ ;  /* 0x00000000000e7805 */ /* 0x000fe4000001ff00 */
[----:B--2---:R-:W-:Y:S01]  /*0600*/  SEL R26, R20, RZ, P2 ;  /* 0x000000ff141a7207 */ /* 0x004fe20001000000 */
[----:B------:R-:W-:Y:S01]  /*0610*/  FADD R20, R6, R19 ;  /* 0x0000001306147221 */ /* 0x000fe20000000000 */
[----:B------:R-:W-:-:S05]  /*0620*/  VIADD R19, R0, 0x1 ;  /* 0x0000000100137836 */ /* 0x000fca0000000000 */
[----:B------:R-:W-:Y:S02]  /*0630*/  ISETP.GE.U32.AND P1, PT, R19, 0x4, PT ;  /* 0x000000041300780c */ /* 0x000fe40003f26070 */
[----:B------:R-:W-:Y:S02]  /*0640*/  CS2R R6, SRZ ;  /* 0x0000000000067805 */ /* 0x000fe4000001ff00 */
[----:B------:R-:W-:Y:S01]  /*0650*/  ISETP.GT.AND P3, PT, R3, RZ, !P1 ;  /* 0x000000ff0300720c */ /* 0x000fe20004f64270 */
[----:B------:R-:W-:Y:S01]  /*0660*/  FADD R26, R9, R26 ;  /* 0x0000001a091a7221 */ /* 0x000fe20000000000 */
[----:B------:R-:W-:Y:S02]  /*0670*/  CS2R R8, SRZ ;  /* 0x0000000000087805 */ /* 0x000fe4000001ff00 */
[----:B------:R1:W2:Y:S01]  /*0680*/  @P0 LDG.E.128 R4, desc[UR4][R16.64] ;  /* 0x0000000410040981 */ /* 0x0002a2000c1e1d00 */
[----:B------:R-:W-:Y:S01]  /*0690*/  ISETP.GT.AND P1, PT, R3, -0x1, !P1 ;  /* 0xffffffff0300780c */ /* 0x000fe20004f24270 */
[----:B-1----:R-:W-:-:S07]  /*06a0*/  IMAD.WIDE R16, R27, 0x4, R24 ;  /* 0x000000041b107825 */ /* 0x002fce00078e0218 */
[----:B------:R1:W3:Y:S01]  /*06b0*/  @P3 LDG.E.128 R8, desc[UR4][R28.64] ;  /* 0x000000041c083981 */ /* 0x0002e2000c1e1d00 */
[----:B------:R-:W-:Y:S01]  /*06c0*/  VIADD R27, R3, 0x2 ;  /* 0x00000002031b7836 */ /* 0x000fe20000000000 */
[----:B------:R-:W-:-:S04]  /*06d0*/  SEL R21, R21, RZ, P2 ;  /* 0x000000ff15157207 */ /* 0x000fc80001000000 */
[----:B-1----:R-:W-:Y:S01]  /*06e0*/  SEL R28, R27, RZ, !P5 ;  /* 0x000000ff1b1c7207 */ /* 0x002fe20006800000 */
[----:B------:R-:W-:-:S04]  /*06f0*/  FADD R21, R12, R21 ;  /* 0x000000150c157221 */ /* 0x000fc80000000000 */
[----:B------:R-:W-:Y:S02]  /*0700*/  VIADD R27, R28, 0x5 ;  /* 0x000000051c1b7836 */ /* 0x000fe40000000000 */
[----:B------:R-:W-:Y:S01]  /*0710*/  @!P4 IMAD.MOV R27, RZ, RZ, R28 ;  /* 0x000000ffff1bc224 */ /* 0x000fe200078e021c */
[C---:B------:R-:W-:Y:S02]  /*0720*/  ISETP.GT.AND P4, PT, R0.reuse, 0x2, PT ;  /* 0x000000020000780c */ /* 0x040fe40003f84270 */
[----:B------:R-:W-:Y:S01]  /*0730*/  CS2R R12, SRZ ;  /* 0x00000000000c7805 */ /* 0x000fe2000001ff00 */
[C---:B------:R-:W-:Y:S01]  /*0740*/  VIADD R28, R0.reuse, 0x2 ;  /* 0x00000002001c7836 */ /* 0x040fe20000000000 */
[----:B------:R-:W-:Y:S02]  /*0750*/  ISETP.GE.AND P5, PT, R0, 0x3, PT ;  /* 0x000000030000780c */ /* 0x000fe40003fa6270 */
[----:B------:R-:W-:Y:S02]  /*0760*/  SEL R29, R22, RZ, P2 ;  /* 0x000000ff161d7207 */ /* 0x000fe40001000000 */
[----:B------:R-:W-:Y:S01]  /*0770*/  SEL R28, R28, RZ, !P5 ;  /* 0x000000ff1c1c7207 */ /* 0x000fe20006800000 */
[----:B------:R1:W4:Y:S02]  /*0780*/  @P1 LDG.E.128 R12, desc[UR4][R16.64] ;  /* 0x00000004100c1981 */ /* 0x000324000c1e1d00 */
[----:B------:R-:W-:Y:S01]  /*0790*/  FADD R22, R18, R29 ;  /* 0x0000001d12167221 */ /* 0x000fe20000000000 */
[----:B------:R-:W-:-:S02]  /*07a0*/  VIADD R18, R3, 0x1 ;  /* 0x0000000103127836 */ /* 0x000fc40000000000 */
[C---:B-1----:R-:W-:Y:S02]  /*07b0*/  IMAD.IADD R17, R3.reuse, 0x1, R0 ;  /* 0x0000000103117824 */ /* 0x042fe400078e0200 */
[----:B------:R-:W-:Y:S02]  /*07c0*/  VIADD R16, R28, 0x5 ;  /* 0x000000051c107836 */ /* 0x000fe40000000000 */
[----:B------:R-:W-:Y:S02]  /*07d0*/  @!P4 IMAD.MOV R16, RZ, RZ, R28 ;  /* 0x000000ffff10c224 */ /* 0x000fe400078e021c */
[----:B------:R-:W-:Y:S01]  /*07e0*/  IMAD R17, R3, R0, -R17 ;  /* 0x0000000003117224 */ /* 0x000fe200078e0a11 */
[----:B------:R-:W-:Y:S01]  /*07f0*/  LOP3.LUT R19, R19, R18, RZ, 0xfc, !PT ;  /* 0x0000001213137212 */ /* 0x000fe200078efcff */
[----:B------:R-:W-:-:S03]  /*0800*/  IMAD R0, R0, R27, RZ ;  /* 0x0000001b00007224 */ /* 0x000fc600078e02ff */
[----:B------:R-:W-:Y:S01]  /*0810*/  IADD3 R17, R16, R17, R27 ;  /* 0x0000001110117210 */ /* 0x000fe20007ffe01b */
[----:B------:R-:W-:Y:S01]  /*0820*/  IMAD R3, R3, R16, R0 ;  /* 0x0000001003037224 */ /* 0x000fe200078e0200 */
[----:B------:R-:W-:-:S03]  /*0830*/  ISETP.GE.U32.AND P4, PT, R19, 0x4, PT ;  /* 0x000000041300780c */ /* 0x000fc60003f86070 */
[----:B------:R-:W-:Y:S02]  /*0840*/  VIADD R0, R17, 0x1 ;  /* 0x0000000111007836 */ /* 0x000fe40000000000 */
[----:B------:R-:W-:Y:S01]  /*0850*/  VIADD R17, R2, 0xb40 ;  /* 0x00000b4002117836 */ /* 0x000fe20000000000 */
[----:B------:R-:W-:Y:S01]  /*0860*/  CS2R R18, SRZ ;  /* 0x0000000000127805 */ /* 0x000fe2000001ff00 */
[----:B------:R-:W-:Y:S02]  /*0870*/  IMAD R0, R16, R27, R0 ;  /* 0x0000001b10007224 */ /* 0x000fe400078e0200 */
[----:B------:R-:W-:Y:S01]  /*0880*/  IMAD.WIDE R24, R17, 0x4, R24 ;  /* 0x0000000411187825 */ /* 0x000fe200078e0218 */
[----:B------:R-:W-:-:S06]  /*0890*/  CS2R R16, SRZ ;  /* 0x0000000000107805 */ /* 0x000fcc000001ff00 */
[----:B------:R-:W5:Y:S01]  /*08a0*/  @!P4 LDG.E.128 R16, desc[UR4][R24.64] ;  /* 0x000000041810c981 */ /* 0x000f62000c1e1d00 */
[----:B------:R-:W-:-:S05]  /*08b0*/  IMAD.IADD R3, R0, 0x1, -R3 ;  /* 0x0000000100037824 */ /* 0x000fca00078e0a03 */
[----:B------:R-:W-:Y:S02]  /*08c0*/  I2FP.F32.S32 R3, R3 ;  /* 0x0000000300037245 */ /* 0x000fe40000201400 */
[----:B------:R-:W-:Y:S02]  /*08d0*/  SEL R23, R23, RZ, P2 ;  /* 0x000000ff17177207 */ /* 0x000fe40001000000 */
[----:B------:R-:W-:-:S03]  /*08e0*/  FSETP.GEU.AND P2, PT, |R3|, 1.175494350822287508e-38, PT ;  /* 0x008000000300780b */ /* 0x000fc60003f4e200 */
[----:B------:R-:W-:Y:S01]  /*08f0*/  FADD R20, R20, R23 ;  /* 0x0000001714147221 */ /* 0x000fe20000000000 */
[----:B--2---:R-:W-:Y:S02]  /*0900*/  SEL R0, R5, RZ, P0 ;  /* 0x000000ff05007207 */ /* 0x004fe40000000000 */
[----:B------:R-:W-:Y:S02]  /*0910*/  SEL R27, R4, RZ, P0 ;  /* 0x000000ff041b7207 */ /* 0x000fe40000000000 */
[----:B------:R-:W-:Y:S02]  /*0920*/  SEL R5, R6, RZ, P0 ;  /* 0x000000ff06057207 */ /* 0x000fe40000000000 */
[----:B------:R-:W-:Y:S02]  /*0930*/  SEL R7, R7, RZ, P0 ;  /* 0x000000ff07077207 */ /* 0x000fe40000000000 */
[----:B------:R-:W-:Y:S01]  /*0940*/  FSETP.GT.AND P0, PT, |R3|, 8.50705917302346158658e+37, PT ;  /* 0x7e8000000300780b */ /* 0x000fe20003f04200 */
[----:B------:R-:W-:Y:S01]  /*0950*/  FADD R21, R21, R0 ;  /* 0x0000000015157221 */ /* 0x000fe20000000000 */
[----:B------:R-:W-:Y:S01]  /*0960*/  FADD R23, R22, R5 ;  /* 0x0000000516177221 */ /* 0x000fe20000000000 */
[----:B---3--:R-:W-:Y:S01]  /*0970*/  SEL R8, R8, RZ, P3 ;  /* 0x000000ff08087207 */ /* 0x008fe20001800000 */
[----:B------:R-:W-:Y:S01]  /*0980*/  FADD R27, R26, R27 ;  /* 0x0000001b1a1b7221 */ /* 0x000fe20000000000 */
[----:B------:R-:W-:Y:S01]  /*0990*/  SEL R0, R9, RZ, P3 ;  /* 0x000000ff09007207 */ /* 0x000fe20001800000 */
[----:B------:R-:W-:Y:S01]  /*09a0*/  FADD R20, R20, R7 ;  /* 0x0000000714147221 */ /* 0x000fe20000000000 */
[----:B------:R-:W-:Y:S01]  /*09b0*/  SEL R10, R10, RZ, P3 ;  /* 0x000000ff0a0a7207 */ /* 0x000fe20001800000 */
[----:B------:R-:W1:Y:S01]  /*09c0*/  LDC.64 R4, c[0x0][0x218] ;  /* 0x00008600ff047b82 */ /* 0x000e620000000a00 */
[----:B------:R-:W-:-:S04]  /*09d0*/  SEL R11, R11, RZ, P3 ;  /* 0x000000ff0b0b7207 */ /* 0x000fc80001800000 */
[----:B------:R-:W-:Y:S01]  /*09e0*/  @P0 FMUL R3, R3, 0.25 ;  /* 0x3e80000003030820 */ /* 0x000fe20000400000 */
[----:B------:R-:W-:Y:S01]  /*09f0*/  FADD R27, R27, R8 ;  /* 0x000000081b1b7221 */ /* 0x000fe20000000000 */
[----:B------:R-:W-:Y:S01]  /*0a00*/  FADD R0, R21, R0 ;  /* 0x0000000015007221 */ /* 0x000fe20000000000 */
[----:B------:R-:W-:Y:S01]  /*0a10*/  FADD R23, R23, R10 ;  /* 0x0000000a17177221 */ /* 0x000fe20000000000 */
[----:B------:R-:W-:Y:S01]  /*0a20*/  @!P2 FMUL R3, R3, 16777216 ;  /* 0x4b8000000303a820 */ /* 0x000fe20000400000 */
[----:B------:R-:W-:-:S05]  /*0a30*/  FADD R20, R20, R11 ;  /* 0x0000000b14147221 */ /* 0x000fca0000000000 */
[----:B------:R-:W2:Y:S01]  /*0a40*/  MUFU.RCP R3, R3 ;  /* 0x0000000300037308 */ /* 0x000ea20000001000 */
[----:B----4-:R-:W-:Y:S02]  /*0a50*/  SEL R12, R12, RZ, P1 ;  /* 0x000000ff0c0c7207 */ /* 0x010fe40000800000 */
[----:B------:R-:W-:Y:S02]  /*0a60*/  SEL R13, R13, RZ, P1 ;  /* 0x000000ff0d0d7207 */ /* 0x000fe40000800000 */
[----:B------:R-:W-:Y:S02]  /*0a70*/  SEL R14, R14, RZ, P1 ;  /* 0x000000ff0e0e7207 */ /* 0x000fe40000800000 */
[----:B------:R-:W-:Y:S01]  /*0a80*/  SEL R15, R15, RZ, P1 ;  /* 0x000000ff0f0f7207 */ /* 0x000fe20000800000 */
[----:B------:R-:W-:Y:S01]  /*0a90*/  FADD R27, R27, R12 ;  /* 0x0000000c1b1b7221 */ /* 0x000fe20000000000 */
[----:B------:R-:W-:Y:S01]  /*0aa0*/  FADD R0, R0, R13 ;  /* 0x0000000d00007221 */ /* 0x000fe20000000000 */
[----:B------:R-:W-:-:S02]  /*0ab0*/  FADD R23, R23, R14 ;  /* 0x0000000e17177221 */ /* 0x000fc40000000000 */
[----:B------:R-:W-:Y:S01]  /*0ac0*/  FADD R20, R20, R15 ;  /* 0x0000000f14147221 */ /* 0x000fe20000000000 */
[----:B-1----:R-:W-:Y:S01]  /*0ad0*/  IMAD.WIDE R4, R2, 0x4, R4 ;  /* 0x0000000402047825 */ /* 0x002fe200078e0204 */
[----:B-----5:R-:W-:Y:S02]  /*0ae0*/  SEL R16, R16, RZ, !P4 ;  /* 0x000000ff10107207 */ /* 0x020fe40006000000 */
[----:B------:R-:W-:Y:S02]  /*0af0*/  SEL R17, R17, RZ, !P4 ;  /* 0x000000ff11117207 */ /* 0x000fe40006000000 */
[----:B------:R-:W-:Y:S02]  /*0b00*/  SEL R18, R18, RZ, !P4 ;  /* 0x000000ff12127207 */ /* 0x000fe40006000000 */
[----:B------:R-:W-:Y:S01]  /*0b10*/  SEL R19, R19, RZ, !P4 ;  /* 0x000000ff13137207 */ /* 0x000fe20006000000 */
[----:B------:R-:W-:Y:S01]  /*0b20*/  FADD R16, R27, R16 ;  /* 0x000000101b107221 */ /* 0x000fe20000000000 */
[----:B------:R-:W-:Y:S01]  /*0b30*/  FADD R17, R0, R17 ;  /* 0x0000001100117221 */ /* 0x000fe20000000000 */
[----:B------:R-:W-:-:S02]  /*0b40*/  FADD R18, R23, R18 ;  /* 0x0000001217127221 */ /* 0x000fc40000000000 */
[----:B------:R-:W-:Y:S01]  /*0b50*/  FADD R19, R20, R19 ;  /* 0x0000001314137221 */ /* 0x000fe20000000000 */
[----:B------:R-:W-:Y:S01]  /*0b60*/  @P0 FMUL R16, R16, 0.25 ;  /* 0x3e80000010100820 */ /* 0x000fe20000400000 */
[----:B------:R-:W-:Y:S01]  /*0b70*/  @P0 FMUL R17, R17, 0.25 ;  /* 0x3e80000011110820 */ /* 0x000fe20000400000 */
[----:B------:R-:W-:Y:S01]  /*0b80*/  @P0 FMUL R18, R18, 0.25 ;  /* 0x3e80000012120820 */ /* 0x000fe20000400000 */
[----:B------:R-:W-:Y:S01]  /*0b90*/  @P0 FMUL R19, R19, 0.25 ;  /* 0x3e80000013130820 */ /* 0x000fe20000400000 */
[----:B------:R-:W-:Y:S01]  /*0ba0*/  @!P2 FMUL R16, R16, 16777216 ;  /* 0x4b8000001010a820 */ /* 0x000fe20000400000 */
[----:B------:R-:W-:Y:S01]  /*0bb0*/  @!P2 FMUL R17, R17, 16777216 ;  /* 0x4b8000001111a820 */ /* 0x000fe20000400000 */
[----:B------:R-:W-:Y:S01]  /*0bc0*/  @!P2 FMUL R18, R18, 16777216 ;  /* 0x4b8000001212a820 */ /* 0x000fe20000400000 */
[----:B------:R-:W-:Y:S01]  /*0bd0*/  @!P2 FMUL R19, R19, 16777216 ;  /* 0x4b8000001313a820 */ /* 0x000fe20000400000 */
[C---:B--2---:R-:W-:Y:S01]  /*0be0*/  FMUL R16, R3.reuse, R16 ;  /* 0x0000001003107220 */ /* 0x044fe20000400000 */
[C---:B------:R-:W-:Y:S01]  /*0bf0*/  FMUL R17, R3.reuse, R17 ;  /* 0x0000001103117220 */ /* 0x040fe20000400000 */
[C---:B------:R-:W-:Y:S01]  /*0c00*/  FMUL R18, R3.reuse, R18 ;  /* 0x0000001203127220 */ /* 0x040fe20000400000 */
[----:B------:R-:W-:-:S05]  /*0c10*/  FMUL R19, R3, R19 ;  /* 0x0000001303137220 */ /* 0x000fca0000400000 */
[----:B------:R-:W-:Y:S01]  /*0c20*/  STG.E.128 desc[UR4][R4.64], R16 ;  /* 0x0000001004007986 */ /* 0x000fe2000c101d04 */
[----:B------:R-:W-:Y:S05]  /*0c30*/  EXIT ;  /* 0x000000000000794d */ /* 0x000fea0003800000 */
.L_x_0:
[----:B------:R-:W-:-:S00]  /*0c40*/  BRA `(.L_x_0) ;  /* 0xfffffffc00fc7947 */ /* 0x000fc0000383ffff */
[----:B------:R-:W-:-:S00]  /*0c50*/  NOP ;  /* 0x0000000000007918 */ /* 0x000fc00000000000 */
        /* <DEDUP_REMOVED lines=10> */
.L_x_1:


//--------------------- .nv.constant0.triton_poi_fused_avg_pool2d_45 --------------------------
	.section	.nv.constant0.triton_poi_fused_avg_pool2d_45,"a",@progbits
	.sectionflags	@""
	.align	4
.nv.constant0.triton_poi_fused_avg_pool2d_45:
	.zero		548
